//
// Generated by NVIDIA NVVM Compiler
//
// Compiler Build ID: CL-36424714
// Cuda compilation tools, release 13.0, V13.0.88
// Based on NVVM 20.0.0
//

.version 9.0
.target sm_100
.address_size 64

	// .globl	double_it

.visible .entry double_it(
	.param .u64 .ptr .align 1 double_it_param_0,
	.param .u64 .ptr .align 1 double_it_param_1,
	.param .u32 double_it_param_2
)
{
	.reg .pred 	%p<2>;
	.reg .b32 	%r<6>;
	.reg .b32 	%f<3>;
	.reg .b64 	%rd<8>;

	ld.param.u64 	%rd1, [double_it_param_0];
	ld.param.u64 	%rd2, [double_it_param_1];
	ld.param.u32 	%r2, [double_it_param_2];
	mov.u32 	%r3, %tid.x;
	mov.u32 	%r4, %ctaid.x;
	mov.u32 	%r5, %ntid.x;
	mad.lo.s32 	%r1, %r4, %r5, %r3;
	setp.ge.s32 	%p1, %r1, %r2;
	@%p1 bra 	$L__BB0_2;
	cvta.to.global.u64 	%rd3, %rd1;
	cvta.to.global.u64 	%rd4, %rd2;
	mul.wide.s32 	%rd5, %r1, 4;
	add.s64 	%rd6, %rd3, %rd5;
	ld.global.f32 	%f1, [%rd6];
	add.f32 	%f2, %f1, %f1;
	add.s64 	%rd7, %rd4, %rd5;
	st.global.f32 	[%rd7], %f2;
$L__BB0_2:
	ret;

}


// ===== COMPILED SASS (sm_100) =====

	.target	sm_100

	.elftype	@"ET_EXEC"


//--------------------- .note.nv.tkinfo           --------------------------
	.section	.note.nv.tkinfo,"",@"SHT_NOTE"
	.sectionflags	@"SHF_NOTE_NV_TKINFO"
	.tkinfo
        /*0018*/ 	.word	0x00000002
        /*0030*/ 	.string	""
        /*0030*/ 	.string	"ptxas"
        /*0030*/ 	.string	"Cuda compilation tools, release 13.0, V13.0.88"
        /*0030*/ 	.string	"Build cuda_13.0.r13.0/compiler.36424714_0"
        /*0030*/ 	.string	"-arch sm_100 -m 64 "



//--------------------- .note.nv.cuinfo           --------------------------
	.section	.note.nv.cuinfo,"",@"SHT_NOTE"
	.sectionflags	@"SHF_NOTE_NV_CUINFO"
        /*0018*/ 	.short	0x0002
        /*001a*/ 	.short	0x0064
        /*001c*/ 	.short	0x0082
	.zero		2


//--------------------- .nv.info                  --------------------------
	.section	.nv.info,"",@"SHT_CUDA_INFO"
	.align	4


	//----- nvinfo : EIATTR_REGCOUNT
	.align		4
        /*0000*/ 	.byte	0x04, 0x2f
        /*0002*/ 	.short	(.L_1 - .L_0)
	.align		4
.L_0:
        /*0004*/ 	.word	index@(double_it)
        /*0008*/ 	.word	0x0000000a


	//----- nvinfo : EIATTR_FRAME_SIZE
	.align		4
.L_1:
        /*000c*/ 	.byte	0x04, 0x11
        /*000e*/ 	.short	(.L_3 - .L_2)
	.align		4
.L_2:
        /*0010*/ 	.word	index@(double_it)
        /*0014*/ 	.word	0x00000000


	//----- nvinfo : EIATTR_MIN_STACK_SIZE
	.align		4
.L_3:
        /*0018*/ 	.byte	0x04, 0x12
        /*001a*/ 	.short	(.L_5 - .L_4)
	.align		4
.L_4:
        /*001c*/ 	.word	index@(double_it)
        /*0020*/ 	.word	0x00000000
.L_5:


//--------------------- .nv.compat                --------------------------
	.section	.nv.compat,"",@"SHT_CUDA_COMPAT_INFO"
	.align	4
        /*0000*/ 	.byte	0x02, 0x09, 0x00, 0x00, 0x02, 0x02, 0x01, 0x00, 0x02, 0x05, 0x05, 0x00, 0x03, 0x07, 0x01, 0x01
        /*0010*/ 	.byte	0x02, 0x03, 0x00, 0x00, 0x02, 0x06, 0x01, 0x00, 0x04, 0x0b, 0x08, 0x00, 0x09, 0x00, 0x00, 0x00
        /*0020*/ 	.byte	0x00, 0x00, 0x00, 0x00


//--------------------- .nv.info.double_it        --------------------------
	.section	.nv.info.double_it,"",@"SHT_CUDA_INFO"
	.sectionflags	@""
	.align	4


	//----- nvinfo : EIATTR_CUDA_API_VERSION
	.align		4
        /*0000*/ 	.byte	0x04, 0x37
        /*0002*/ 	.short	(.L_7 - .L_6)
.L_6:
        /*0004*/ 	.word	0x00000082


	//----- nvinfo : EIATTR_KPARAM_INFO
	.align		4
.L_7:
        /*0008*/ 	.byte	0x04, 0x17
        /*000a*/ 	.short	(.L_9 - .L_8)
.L_8:
        /*000c*/ 	.word	0x00000000
        /*0010*/ 	.short	0x0002
        /*0012*/ 	.short	0x0010
        /*0014*/ 	.byte	0x00, 0xf0, 0x11, 0x00


	//----- nvinfo : EIATTR_KPARAM_INFO
	.align		4
.L_9:
        /*0018*/ 	.byte	0x04, 0x17
        /*001a*/ 	.short	(.L_11 - .L_10)
.L_10:
        /*001c*/ 	.word	0x00000000
        /*0020*/ 	.short	0x0001
        /*0022*/ 	.short	0x0008
        /*0024*/ 	.byte	0x00, 0xf5, 0x21, 0x00


	//----- nvinfo : EIATTR_KPARAM_INFO
	.align		4
.L_11:
        /*0028*/ 	.byte	0x04, 0x17
        /*002a*/ 	.short	(.L_13 - .L_12)
.L_12:
        /*002c*/ 	.word	0x00000000
        /*0030*/ 	.short	0x0000
        /*0032*/ 	.short	0x0000
        /*0034*/ 	.byte	0x00, 0xf5, 0x21, 0x00


	//----- nvinfo : EIATTR_SPARSE_MMA_MASK
	.align		4
.L_13:
        /*0038*/ 	.byte	0x03, 0x50
        /*003a*/ 	.short	0x0000


	//----- nvinfo : EIATTR_MAXREG_COUNT
	.align		4
        /*003c*/ 	.byte	0x03, 0x1b
        /*003e*/ 	.short	0x00ff


	//----- nvinfo : EIATTR_MERCURY_ISA_VERSION
	.align		4
        /*0040*/ 	.byte	0x03, 0x5f
        /*0042*/ 	.short	0x0101


	//----- nvinfo : EIATTR_VRC_CTA_INIT_COUNT
	.align		4
        /*0044*/ 	.byte	0x02, 0x4a
	.zero		1
	.zero		1


	//----- nvinfo : EIATTR_EXIT_INSTR_OFFSETS
	.align		4
        /*0048*/ 	.byte	0x04, 0x1c
        /*004a*/ 	.short	(.L_15 - .L_14)


	//   ....[0]....
.L_14:
        /*004c*/ 	.word	0x00000070


	//   ....[1]....
        /*0050*/ 	.word	0x00000100


	//----- nvinfo : EIATTR_CBANK_PARAM_SIZE
	.align		4
.L_15:
        /*0054*/ 	.byte	0x03, 0x19
        /*0056*/ 	.short	0x0014


	//----- nvinfo : EIATTR_PARAM_CBANK
	.align		4
        /*0058*/ 	.byte	0x04, 0x0a
        /*005a*/ 	.short	(.L_17 - .L_16)
	.align		4
.L_16:
        /*005c*/ 	.word	index@(.nv.constant0.double_it)
        /*0060*/ 	.short	0x0380
        /*0062*/ 	.short	0x0014


	//----- nvinfo : EIATTR_SW_WAR
	.align		4
.L_17:
        /*0064*/ 	.byte	0x04, 0x36
        /*0066*/ 	.short	(.L_19 - .L_18)
.L_18:
        /*0068*/ 	.word	0x00000008
.L_19:


//--------------------- .nv.callgraph             --------------------------
	.section	.nv.callgraph,"",@"SHT_CUDA_CALLGRAPH"
	.align	4
	.sectionentsize	8
	.align		4
        /*0000*/ 	.word	0x00000000
	.align		4
        /*0004*/ 	.word	0xffffffff
	.align		4
        /*0008*/ 	.word	0x00000000
	.align		4
        /*000c*/ 	.word	0xfffffffe
	.align		4
        /*0010*/ 	.word	0x00000000
	.align		4
        /*0014*/ 	.word	0xfffffffd
	.align		4
        /*0018*/ 	.word	0x00000000
	.align		4
        /*001c*/ 	.word	0xfffffffc


//--------------------- .text.double_it           --------------------------
	.section	.text.double_it,"ax",@progbits
	.align	128
        .global         double_it
        .type           double_it,@function
        .size           double_it,(.L_x_1 - double_it)
        .other          double_it,@"STO_CUDA_ENTRY STV_DEFAULT"
double_it:
.text.double_it:
[----:B------:R-:W-:Y:S01]  /*0000*/  LDC R1, c[0x0][0x37c] ;  /* 0x0000df00ff017b82 */ /* 0x000fe20000000800 */
[----:B------:R-:W0:Y:S07]  /*0010*/  S2R R7, SR_TID.X ;  /* 0x0000000000077919 */ /* 0x000e2e0000002100 */
[----:B------:R-:W0:Y:S01]  /*0020*/  S2UR UR4, SR_CTAID.X ;  /* 0x00000000000479c3 */ /* 0x000e220000002500 */
[----:B------:R-:W1:Y:S07]  /*0030*/  LDCU UR5, c[0x0][0x390] ;  /* 0x00007200ff0577ac */ /* 0x000e6e0008000800 */
[----:B------:R-:W0:Y:S02]  /*0040*/  LDC R0, c[0x0][0x360] ;  /* 0x0000d800ff007b82 */ /* 0x000e240000000800 */
[----:B0-----:R-:W-:-:S05]  /*0050*/  IMAD R7, R0, UR4, R7 ;  /* 0x0000000400077c24 */ /* 0x001fca000f8e0207 */
[----:B-1----:R-:W-:-:S13]  /*0060*/  ISETP.GE.AND P0, PT, R7, UR5, PT ;  /* 0x0000000507007c0c */ /* 0x002fda000bf06270 */
[----:B------:R-:W-:Y:S05]  /*0070*/  @P0 EXIT ;  /* 0x000000000000094d */ /* 0x000fea0003800000 */
[----:B------:R-:W0:Y:S01]  /*0080*/  LDC.64 R2, c[0x0][0x380] ;  /* 0x0000e000ff027b82 */ /* 0x000e220000000a00 */
[----:B------:R-:W1:Y:S07]  /*0090*/  LDCU.64 UR4, c[0x0][0x358] ;  /* 0x00006b00ff0477ac */ /* 0x000e6e0008000a00 */
[----:B------:R-:W2:Y:S01]  /*00a0*/  LDC.64 R4, c[0x0][0x388] ;  /* 0x0000e200ff047b82 */ /* 0x000ea20000000a00 */
[----:B0-----:R-:W-:-:S06]  /*00b0*/  IMAD.WIDE R2, R7, 0x4, R2 ;  /* 0x0000000407027825 */ /* 0x001fcc00078e0202 */
[----:B-1----:R-:W3:Y:S01]  /*00c0*/  LDG.E R2, desc[UR4][R2.64] ;  /* 0x0000000402027981 */ /* 0x002ee2000c1e1900 */
[----:B--2---:R-:W-:-:S04]  /*00d0*/  IMAD.WIDE R4, R7, 0x4, R4 ;  /* 0x0000000407047825 */ /* 0x004fc800078e0204 */
[----:B---3--:R-:W-:-:S05]  /*00e0*/  FADD R7, R2, R2 ;  /* 0x0000000202077221 */ /* 0x008fca0000000000 */
[----:B------:R-:W-:Y:S01]  /*00f0*/  STG.E desc[UR4][R4.64], R7 ;  /* 0x0000000704007986 */ /* 0x000fe2000c101904 */
[----:B------:R-:W-:Y:S05]  /*0100*/  EXIT ;  /* 0x000000000000794d */ /* 0x000fea0003800000 */
.L_x_0:
[----:B------:R-:W-:-:S00]  /*0110*/  BRA `(.L_x_0) ;  /* 0xfffffffc00fc7947 */ /* 0x000fc0000383ffff */
[----:B------:R-:W-:-:S00]  /*0120*/  NOP ;  /* 0x0000000000007918 */ /* 0x000fc00000000000 */
        /* <DEDUP_REMOVED lines=13> */
.L_x_1:


//--------------------- .nv.shared.reserved.0     --------------------------
	.section	.nv.shared.reserved.0,"aw",@nobits
	.weak		__nv_reservedSMEM_offset_0_alias
	.size		__nv_reservedSMEM_offset_0_alias, 0, 64
	.other		__nv_reservedSMEM_offset_0_alias,@"STO_CUDA_RESERVED_SHARED STV_DEFAULT"
__nv_reservedSMEM_offset_0_alias:
	.zero		0
	.zero		64


//--------------------- .nv.constant0.double_it   --------------------------
	.section	.nv.constant0.double_it,"a",@progbits
	.sectionflags	@""
	.align	4
.nv.constant0.double_it:
	.zero		916


//--------------------- SYMBOLS --------------------------

	.type		.nv.reservedSmem.offset0,@object
	.size		.nv.reservedSmem.offset0,0x4
